//
// Generated by NVIDIA NVVM Compiler
//
// Compiler Build ID: CL-36424714
// Cuda compilation tools, release 13.0, V13.0.88
// Based on NVVM 20.0.0
//

.version 9.0
.target sm_100
.address_size 64

	// .globl	_Z16histogram_kernelPKcPjjii
.extern .shared .align 16 .b8 s_hist[];

.visible .entry _Z16histogram_kernelPKcPjjii(
	.param .u64 .ptr .align 1 _Z16histogram_kernelPKcPjjii_param_0,
	.param .u64 .ptr .align 1 _Z16histogram_kernelPKcPjjii_param_1,
	.param .u32 _Z16histogram_kernelPKcPjjii_param_2,
	.param .u32 _Z16histogram_kernelPKcPjjii_param_3,
	.param .u32 _Z16histogram_kernelPKcPjjii_param_4
)
{
	.reg .pred 	%p<40>;
	.reg .b32 	%r<194>;
	.reg .b64 	%rd<9>;

	ld.param.u64 	%rd4, [_Z16histogram_kernelPKcPjjii_param_0];
	ld.param.u64 	%rd5, [_Z16histogram_kernelPKcPjjii_param_1];
	ld.param.u32 	%r28, [_Z16histogram_kernelPKcPjjii_param_2];
	ld.param.u32 	%r29, [_Z16histogram_kernelPKcPjjii_param_3];
	ld.param.u32 	%r30, [_Z16histogram_kernelPKcPjjii_param_4];
	sub.s32 	%r1, %r30, %r29;
	add.s32 	%r2, %r1, 1;
	shl.b32 	%r3, %r2, 5;
	mov.u32 	%r193, %tid.x;
	setp.ge.s32 	%p1, %r193, %r3;
	@%p1 bra 	$L__BB0_3;
	mov.u32 	%r5, %ntid.x;
	mov.u32 	%r190, %r193;
$L__BB0_2:
	shl.b32 	%r31, %r190, 2;
	mov.u32 	%r32, s_hist;
	add.s32 	%r33, %r32, %r31;
	mov.b32 	%r34, 0;
	st.shared.u32 	[%r33], %r34;
	add.s32 	%r190, %r190, %r5;
	setp.lt.s32 	%p2, %r190, %r3;
	@%p2 bra 	$L__BB0_2;
$L__BB0_3:
	bar.sync 	0;
	mov.u32 	%r35, %ctaid.x;
	mov.u32 	%r8, %ntid.x;
	mad.lo.s32 	%r36, %r35, %r8, %r193;
	shl.b32 	%r191, %r36, 6;
	setp.ge.u32 	%p3, %r191, %r28;
	@%p3 bra 	$L__BB0_32;
	mov.u32 	%r37, %nctaid.x;
	and.b32  	%r38, %r193, 31;
	mul.lo.s32 	%r39, %r2, %r38;
	sub.s32 	%r10, %r39, %r29;
	mul.lo.s32 	%r40, %r8, %r37;
	shl.b32 	%r11, %r40, 6;
	cvta.to.global.u64 	%rd1, %rd4;
$L__BB0_5:
	mov.b32 	%r192, 0;
$L__BB0_6:
	add.s32 	%r14, %r192, %r191;
	setp.ge.u32 	%p4, %r14, %r28;
	@%p4 bra 	$L__BB0_31;
	cvt.u64.u32 	%rd6, %r14;
	add.s64 	%rd2, %rd1, %rd6;
	ld.global.u8 	%r15, [%rd2];
	setp.gt.s32 	%p5, %r29, %r15;
	setp.lt.s32 	%p6, %r30, %r15;
	or.pred  	%p7, %p5, %p6;
	@%p7 bra 	$L__BB0_9;
	add.s32 	%r42, %r10, %r15;
	shl.b32 	%r43, %r42, 2;
	mov.u32 	%r44, s_hist;
	add.s32 	%r45, %r44, %r43;
	atom.shared.add.u32 	%r46, [%r45], 1;
$L__BB0_9:
	add.s32 	%r47, %r14, 1;
	setp.ge.u32 	%p8, %r47, %r28;
	@%p8 bra 	$L__BB0_31;
	ld.global.u8 	%r16, [%rd2+1];
	setp.gt.s32 	%p9, %r29, %r16;
	setp.lt.s32 	%p10, %r30, %r16;
	or.pred  	%p11, %p9, %p10;
	@%p11 bra 	$L__BB0_12;
	add.s32 	%r48, %r10, %r16;
	shl.b32 	%r49, %r48, 2;
	mov.u32 	%r50, s_hist;
	add.s32 	%r51, %r50, %r49;
	atom.shared.add.u32 	%r52, [%r51], 1;
$L__BB0_12:
	add.s32 	%r53, %r14, 2;
	setp.ge.u32 	%p12, %r53, %r28;
	@%p12 bra 	$L__BB0_31;
	ld.global.u8 	%r17, [%rd2+2];
	setp.gt.s32 	%p13, %r29, %r17;
	setp.lt.s32 	%p14, %r30, %r17;
	or.pred  	%p15, %p13, %p14;
	@%p15 bra 	$L__BB0_15;
	add.s32 	%r54, %r10, %r17;
	shl.b32 	%r55, %r54, 2;
	mov.u32 	%r56, s_hist;
	add.s32 	%r57, %r56, %r55;
	atom.shared.add.u32 	%r58, [%r57], 1;
$L__BB0_15:
	add.s32 	%r59, %r14, 3;
	setp.ge.u32 	%p16, %r59, %r28;
	@%p16 bra 	$L__BB0_31;
	ld.global.u8 	%r18, [%rd2+3];
	setp.gt.s32 	%p17, %r29, %r18;
	setp.lt.s32 	%p18, %r30, %r18;
	or.pred  	%p19, %p17, %p18;
	@%p19 bra 	$L__BB0_18;
	add.s32 	%r60, %r10, %r18;
	shl.b32 	%r61, %r60, 2;
	mov.u32 	%r62, s_hist;
	add.s32 	%r63, %r62, %r61;
	atom.shared.add.u32 	%r64, [%r63], 1;
$L__BB0_18:
	add.s32 	%r65, %r14, 4;
	setp.ge.u32 	%p20, %r65, %r28;
	@%p20 bra 	$L__BB0_31;
	ld.global.u8 	%r19, [%rd2+4];
	setp.gt.s32 	%p21, %r29, %r19;
	setp.lt.s32 	%p22, %r30, %r19;
	or.pred  	%p23, %p21, %p22;
	@%p23 bra 	$L__BB0_21;
	add.s32 	%r66, %r10, %r19;
	shl.b32 	%r67, %r66, 2;
	mov.u32 	%r68, s_hist;
	add.s32 	%r69, %r68, %r67;
	atom.shared.add.u32 	%r70, [%r69], 1;
$L__BB0_21:
	add.s32 	%r71, %r14, 5;
	setp.ge.u32 	%p24, %r71, %r28;
	@%p24 bra 	$L__BB0_31;
	ld.global.u8 	%r20, [%rd2+5];
	setp.gt.s32 	%p25, %r29, %r20;
	setp.lt.s32 	%p26, %r30, %r20;
	or.pred  	%p27, %p25, %p26;
	@%p27 bra 	$L__BB0_24;
	add.s32 	%r72, %r10, %r20;
	shl.b32 	%r73, %r72, 2;
	mov.u32 	%r74, s_hist;
	add.s32 	%r75, %r74, %r73;
	atom.shared.add.u32 	%r76, [%r75], 1;
$L__BB0_24:
	add.s32 	%r77, %r14, 6;
	setp.ge.u32 	%p28, %r77, %r28;
	@%p28 bra 	$L__BB0_31;
	ld.global.u8 	%r21, [%rd2+6];
	setp.gt.s32 	%p29, %r29, %r21;
	setp.lt.s32 	%p30, %r30, %r21;
	or.pred  	%p31, %p29, %p30;
	@%p31 bra 	$L__BB0_27;
	add.s32 	%r78, %r10, %r21;
	shl.b32 	%r79, %r78, 2;
	mov.u32 	%r80, s_hist;
	add.s32 	%r81, %r80, %r79;
	atom.shared.add.u32 	%r82, [%r81], 1;
$L__BB0_27:
	add.s32 	%r83, %r14, 7;
	setp.ge.u32 	%p32, %r83, %r28;
	@%p32 bra 	$L__BB0_31;
	ld.global.u8 	%r22, [%rd2+7];
	setp.gt.s32 	%p33, %r29, %r22;
	setp.lt.s32 	%p34, %r30, %r22;
	or.pred  	%p35, %p33, %p34;
	@%p35 bra 	$L__BB0_30;
	add.s32 	%r84, %r10, %r22;
	shl.b32 	%r85, %r84, 2;
	mov.u32 	%r86, s_hist;
	add.s32 	%r87, %r86, %r85;
	atom.shared.add.u32 	%r88, [%r87], 1;
$L__BB0_30:
	add.s32 	%r192, %r192, 8;
	setp.ne.s32 	%p36, %r192, 64;
	@%p36 bra 	$L__BB0_6;
$L__BB0_31:
	add.s32 	%r191, %r191, %r11;
	setp.lt.u32 	%p37, %r191, %r28;
	@%p37 bra 	$L__BB0_5;
$L__BB0_32:
	bar.sync 	0;
	setp.gt.s32 	%p38, %r193, %r1;
	@%p38 bra 	$L__BB0_35;
	shl.b32 	%r25, %r2, 1;
	cvta.to.global.u64 	%rd3, %rd5;
	mov.u32 	%r90, s_hist;
	shl.b32 	%r93, %r1, 2;
	shl.b32 	%r97, %r25, 2;
$L__BB0_34:
	shl.b32 	%r89, %r193, 2;
	add.s32 	%r91, %r90, %r89;
	ld.shared.u32 	%r92, [%r91];
	add.s32 	%r94, %r91, %r93;
	ld.shared.u32 	%r95, [%r94+4];
	add.s32 	%r96, %r95, %r92;
	add.s32 	%r98, %r91, %r97;
	ld.shared.u32 	%r99, [%r98];
	add.s32 	%r100, %r99, %r96;
	shl.b32 	%r101, %r2, 2;
	add.s32 	%r102, %r98, %r101;
	ld.shared.u32 	%r103, [%r102];
	add.s32 	%r104, %r103, %r100;
	add.s32 	%r105, %r102, %r101;
	ld.shared.u32 	%r106, [%r105];
	add.s32 	%r107, %r106, %r104;
	add.s32 	%r108, %r105, %r101;
	ld.shared.u32 	%r109, [%r108];
	add.s32 	%r110, %r109, %r107;
	add.s32 	%r111, %r108, %r101;
	ld.shared.u32 	%r112, [%r111];
	add.s32 	%r113, %r112, %r110;
	add.s32 	%r114, %r111, %r101;
	ld.shared.u32 	%r115, [%r114];
	add.s32 	%r116, %r115, %r113;
	add.s32 	%r117, %r114, %r101;
	ld.shared.u32 	%r118, [%r117];
	add.s32 	%r119, %r118, %r116;
	add.s32 	%r120, %r117, %r101;
	ld.shared.u32 	%r121, [%r120];
	add.s32 	%r122, %r121, %r119;
	add.s32 	%r123, %r120, %r101;
	ld.shared.u32 	%r124, [%r123];
	add.s32 	%r125, %r124, %r122;
	add.s32 	%r126, %r123, %r101;
	ld.shared.u32 	%r127, [%r126];
	add.s32 	%r128, %r127, %r125;
	add.s32 	%r129, %r126, %r101;
	ld.shared.u32 	%r130, [%r129];
	add.s32 	%r131, %r130, %r128;
	add.s32 	%r132, %r129, %r101;
	ld.shared.u32 	%r133, [%r132];
	add.s32 	%r134, %r133, %r131;
	add.s32 	%r135, %r132, %r101;
	ld.shared.u32 	%r136, [%r135];
	add.s32 	%r137, %r136, %r134;
	add.s32 	%r138, %r135, %r101;
	ld.shared.u32 	%r139, [%r138];
	add.s32 	%r140, %r139, %r137;
	add.s32 	%r141, %r138, %r101;
	ld.shared.u32 	%r142, [%r141];
	add.s32 	%r143, %r142, %r140;
	add.s32 	%r144, %r141, %r101;
	ld.shared.u32 	%r145, [%r144];
	add.s32 	%r146, %r145, %r143;
	add.s32 	%r147, %r144, %r101;
	ld.shared.u32 	%r148, [%r147];
	add.s32 	%r149, %r148, %r146;
	add.s32 	%r150, %r147, %r101;
	ld.shared.u32 	%r151, [%r150];
	add.s32 	%r152, %r151, %r149;
	add.s32 	%r153, %r150, %r101;
	ld.shared.u32 	%r154, [%r153];
	add.s32 	%r155, %r154, %r152;
	add.s32 	%r156, %r153, %r101;
	ld.shared.u32 	%r157, [%r156];
	add.s32 	%r158, %r157, %r155;
	add.s32 	%r159, %r156, %r101;
	ld.shared.u32 	%r160, [%r159];
	add.s32 	%r161, %r160, %r158;
	add.s32 	%r162, %r159, %r101;
	ld.shared.u32 	%r163, [%r162];
	add.s32 	%r164, %r163, %r161;
	add.s32 	%r165, %r162, %r101;
	ld.shared.u32 	%r166, [%r165];
	add.s32 	%r167, %r166, %r164;
	add.s32 	%r168, %r165, %r101;
	ld.shared.u32 	%r169, [%r168];
	add.s32 	%r170, %r169, %r167;
	add.s32 	%r171, %r168, %r101;
	ld.shared.u32 	%r172, [%r171];
	add.s32 	%r173, %r172, %r170;
	add.s32 	%r174, %r171, %r101;
	ld.shared.u32 	%r175, [%r174];
	add.s32 	%r176, %r175, %r173;
	add.s32 	%r177, %r174, %r101;
	ld.shared.u32 	%r178, [%r177];
	add.s32 	%r179, %r178, %r176;
	add.s32 	%r180, %r177, %r101;
	ld.shared.u32 	%r181, [%r180];
	add.s32 	%r182, %r181, %r179;
	add.s32 	%r183, %r180, %r101;
	ld.shared.u32 	%r184, [%r183];
	add.s32 	%r185, %r184, %r182;
	add.s32 	%r186, %r183, %r101;
	ld.shared.u32 	%r187, [%r186];
	add.s32 	%r188, %r187, %r185;
	mul.wide.s32 	%rd7, %r193, 4;
	add.s64 	%rd8, %rd3, %rd7;
	atom.global.add.u32 	%r189, [%rd8], %r188;
	add.s32 	%r193, %r193, %r8;
	setp.le.s32 	%p39, %r193, %r1;
	@%p39 bra 	$L__BB0_34;
$L__BB0_35:
	ret;

}


// ===== COMPILED SASS (sm_100) =====

	.target	sm_100

	.elftype	@"ET_EXEC"


//--------------------- .note.nv.tkinfo           --------------------------
	.section	.note.nv.tkinfo,"",@"SHT_NOTE"
	.sectionflags	@"SHF_NOTE_NV_TKINFO"
	.tkinfo
        /*0018*/ 	.word	0x00000002
        /*0030*/ 	.string	""
        /*0030*/ 	.string	"ptxas"
        /*0030*/ 	.string	"Cuda compilation tools, release 13.0, V13.0.88"
        /*0030*/ 	.string	"Build cuda_13.0.r13.0/compiler.36424714_0"
        /*0030*/ 	.string	"-arch sm_100 -m 64 "



//--------------------- .note.nv.cuinfo           --------------------------
	.section	.note.nv.cuinfo,"",@"SHT_NOTE"
	.sectionflags	@"SHF_NOTE_NV_CUINFO"
        /*0018*/ 	.short	0x0002
        /*001a*/ 	.short	0x0064
        /*001c*/ 	.short	0x0082
	.zero		2


//--------------------- .nv.info                  --------------------------
	.section	.nv.info,"",@"SHT_CUDA_INFO"
	.align	4


	//----- nvinfo : EIATTR_REGCOUNT
	.align		4
        /*0000*/ 	.byte	0x04, 0x2f
        /*0002*/ 	.short	(.L_1 - .L_0)
	.align		4
.L_0:
        /*0004*/ 	.word	index@(_Z16histogram_kernelPKcPjjii)
        /*0008*/ 	.word	0x00000020


	//----- nvinfo : EIATTR_FRAME_SIZE
	.align		4
.L_1:
        /*000c*/ 	.byte	0x04, 0x11
        /*000e*/ 	.short	(.L_3 - .L_2)
	.align		4
.L_2:
        /*0010*/ 	.word	index@(_Z16histogram_kernelPKcPjjii)
        /*0014*/ 	.word	0x00000000


	//----- nvinfo : EIATTR_MIN_STACK_SIZE
	.align		4
.L_3:
        /*0018*/ 	.byte	0x04, 0x12
        /*001a*/ 	.short	(.L_5 - .L_4)
	.align		4
.L_4:
        /*001c*/ 	.word	index@(_Z16histogram_kernelPKcPjjii)
        /*0020*/ 	.word	0x00000000
.L_5:


//--------------------- .nv.compat                --------------------------
	.section	.nv.compat,"",@"SHT_CUDA_COMPAT_INFO"
	.align	4
        /*0000*/ 	.byte	0x02, 0x09, 0x00, 0x00, 0x02, 0x02, 0x01, 0x00, 0x02, 0x05, 0x05, 0x00, 0x03, 0x07, 0x01, 0x01
        /*0010*/ 	.byte	0x02, 0x03, 0x00, 0x00, 0x02, 0x06, 0x01, 0x00, 0x04, 0x0b, 0x08, 0x00, 0x09, 0x00, 0x00, 0x00
        /*0020*/ 	.byte	0x00, 0x00, 0x00, 0x00


//--------------------- .nv.info._Z16histogram_kernelPKcPjjii --------------------------
	.section	.nv.info._Z16histogram_kernelPKcPjjii,"",@"SHT_CUDA_INFO"
	.sectionflags	@""
	.align	4


	//----- nvinfo : EIATTR_CUDA_API_VERSION
	.align		4
        /*0000*/ 	.byte	0x04, 0x37
        /*0002*/ 	.short	(.L_7 - .L_6)
.L_6:
        /*0004*/ 	.word	0x00000082


	//----- nvinfo : EIATTR_KPARAM_INFO
	.align		4
.L_7:
        /*0008*/ 	.byte	0x04, 0x17
        /*000a*/ 	.short	(.L_9 - .L_8)
.L_8:
        /*000c*/ 	.word	0x00000000
        /*0010*/ 	.short	0x0004
        /*0012*/ 	.short	0x0018
        /*0014*/ 	.byte	0x00, 0xf0, 0x11, 0x00


	//----- nvinfo : EIATTR_KPARAM_INFO
	.align		4
.L_9:
        /*0018*/ 	.byte	0x04, 0x17
        /*001a*/ 	.short	(.L_11 - .L_10)
.L_10:
        /*001c*/ 	.word	0x00000000
        /*0020*/ 	.short	0x0003
        /*0022*/ 	.short	0x0014
        /*0024*/ 	.byte	0x00, 0xf0, 0x11, 0x00


	//----- nvinfo : EIATTR_KPARAM_INFO
	.align		4
.L_11:
        /*0028*/ 	.byte	0x04, 0x17
        /*002a*/ 	.short	(.L_13 - .L_12)
.L_12:
        /*002c*/ 	.word	0x00000000
        /*0030*/ 	.short	0x0002
        /*0032*/ 	.short	0x0010
        /*0034*/ 	.byte	0x00, 0xf0, 0x11, 0x00


	//----- nvinfo : EIATTR_KPARAM_INFO
	.align		4
.L_13:
        /*0038*/ 	.byte	0x04, 0x17
        /*003a*/ 	.short	(.L_15 - .L_14)
.L_14:
        /*003c*/ 	.word	0x00000000
        /*0040*/ 	.short	0x0001
        /*0042*/ 	.short	0x0008
        /*0044*/ 	.byte	0x00, 0xf5, 0x21, 0x00


	//----- nvinfo : EIATTR_KPARAM_INFO
	.align		4
.L_15:
        /*0048*/ 	.byte	0x04, 0x17
        /*004a*/ 	.short	(.L_17 - .L_16)
.L_16:
        /*004c*/ 	.word	0x00000000
        /*0050*/ 	.short	0x0000
        /*0052*/ 	.short	0x0000
        /*0054*/ 	.byte	0x00, 0xf5, 0x21, 0x00


	//----- nvinfo : EIATTR_SPARSE_MMA_MASK
	.align		4
.L_17:
        /*0058*/ 	.byte	0x03, 0x50
        /*005a*/ 	.short	0x0000


	//----- nvinfo : EIATTR_MAXREG_COUNT
	.align		4
        /*005c*/ 	.byte	0x03, 0x1b
        /*005e*/ 	.short	0x00ff


	//----- nvinfo : EIATTR_NUM_BARRIERS
	.align		4
        /*0060*/ 	.byte	0x02, 0x4c
        /*0062*/ 	.byte	0x01
	.zero		1


	//----- nvinfo : EIATTR_MERCURY_ISA_VERSION
	.align		4
        /*0064*/ 	.byte	0x03, 0x5f
        /*0066*/ 	.short	0x0101


	//----- nvinfo : EIATTR_VRC_CTA_INIT_COUNT
	.align		4
        /*0068*/ 	.byte	0x02, 0x4a
	.zero		1
	.zero		1


	//----- nvinfo : EIATTR_EXIT_INSTR_OFFSETS
	.align		4
        /*006c*/ 	.byte	0x04, 0x1c
        /*006e*/ 	.short	(.L_19 - .L_18)


	//   ....[0]....
.L_18:
        /*0070*/ 	.word	0x00000ad0


	//   ....[1]....
        /*0074*/ 	.word	0x00001240


	//----- nvinfo : EIATTR_CRS_STACK_SIZE
	.align		4
.L_19:
        /*0078*/ 	.byte	0x04, 0x1e
        /*007a*/ 	.short	(.L_21 - .L_20)
.L_20:
        /*007c*/ 	.word	0x00000000


	//----- nvinfo : EIATTR_CBANK_PARAM_SIZE
	.align		4
.L_21:
        /*0080*/ 	.byte	0x03, 0x19
        /*0082*/ 	.short	0x001c


	//----- nvinfo : EIATTR_PARAM_CBANK
	.align		4
        /*0084*/ 	.byte	0x04, 0x0a
        /*0086*/ 	.short	(.L_23 - .L_22)
	.align		4
.L_22:
        /*0088*/ 	.word	index@(.nv.constant0._Z16histogram_kernelPKcPjjii)
        /*008c*/ 	.short	0x0380
        /*008e*/ 	.short	0x001c


	//----- nvinfo : EIATTR_SW_WAR
	.align		4
.L_23:
        /*0090*/ 	.byte	0x04, 0x36
        /*0092*/ 	.short	(.L_25 - .L_24)
.L_24:
        /*0094*/ 	.word	0x00000008
.L_25:


//--------------------- .nv.callgraph             --------------------------
	.section	.nv.callgraph,"",@"SHT_CUDA_CALLGRAPH"
	.align	4
	.sectionentsize	8
	.align		4
        /*0000*/ 	.word	0x00000000
	.align		4
        /*0004*/ 	.word	0xffffffff
	.align		4
        /*0008*/ 	.word	0x00000000
	.align		4
        /*000c*/ 	.word	0xfffffffe
	.align		4
        /*0010*/ 	.word	0x00000000
	.align		4
        /*0014*/ 	.word	0xfffffffd
	.align		4
        /*0018*/ 	.word	0x00000000
	.align		4
        /*001c*/ 	.word	0xfffffffc


//--------------------- .text._Z16histogram_kernelPKcPjjii --------------------------
	.section	.text._Z16histogram_kernelPKcPjjii,"ax",@progbits
	.align	128
        .global         _Z16histogram_kernelPKcPjjii
        .type           _Z16histogram_kernelPKcPjjii,@function
        .size           _Z16histogram_kernelPKcPjjii,(.L_x_27 - _Z16histogram_kernelPKcPjjii)
        .other          _Z16histogram_kernelPKcPjjii,@"STO_CUDA_ENTRY STV_DEFAULT"
_Z16histogram_kernelPKcPjjii:
.text._Z16histogram_kernelPKcPjjii:
[----:B------:R-:W-:Y:S08]  /*0000*/  LDC R1, c[0x0][0x37c] ;  /* 0x0000df00ff017b82 */ /* 0x000ff00000000800 */
[----:B------:R-:W0:Y:S01]  /*0010*/  LDC R9, c[0x0][0x394] ;  /* 0x0000e500ff097b82 */ /* 0x000e220000000800 */
[----:B------:R-:W1:Y:S01]  /*0020*/  S2R R7, SR_TID.X ;  /* 0x0000000000077919 */ /* 0x000e620000002100 */
[----:B------:R-:W0:Y:S01]  /*0030*/  LDCU UR4, c[0x0][0x398] ;  /* 0x00007300ff0477ac */ /* 0x000e220008000800 */
[----:B------:R-:W-:Y:S01]  /*0040*/  BSSY.RECONVERGENT B0, `(.L_x_0) ;  /* 0x0000010000007945 */ /* 0x000fe20003800200 */
[----:B0-----:R-:W-:-:S05]  /*0050*/  IADD3 R0, PT, PT, -R9, UR4, RZ ;  /* 0x0000000409007c10 */ /* 0x001fca000fffe1ff */
[----:B------:R-:W-:-:S04]  /*0060*/  VIADD R4, R0, 0x1 ;  /* 0x0000000100047836 */ /* 0x000fc80000000000 */
[----:B------:R-:W-:-:S05]  /*0070*/  IMAD.SHL.U32 R2, R4, 0x20, RZ ;  /* 0x0000002004027824 */ /* 0x000fca00078e00ff */
[----:B-1----:R-:W-:-:S13]  /*0080*/  ISETP.GE.AND P0, PT, R7, R2, PT ;  /* 0x000000020700720c */ /* 0x002fda0003f06270 */
[----:B------:R-:W-:Y:S05]  /*0090*/  @P0 BRA `(.L_x_1) ;  /* 0x0000000000280947 */ /* 0x000fea0003800000 */
[----:B------:R-:W0:Y:S01]  /*00a0*/  S2R R6, SR_CgaCtaId ;  /* 0x0000000000067919 */ /* 0x000e220000008800 */
[----:B------:R-:W1:Y:S01]  /*00b0*/  LDC R8, c[0x0][0x360] ;  /* 0x0000d800ff087b82 */ /* 0x000e620000000800 */
[----:B------:R-:W-:Y:S01]  /*00c0*/  MOV R5, 0x400 ;  /* 0x0000040000057802 */ /* 0x000fe20000000f00 */
[----:B------:R-:W-:-:S03]  /*00d0*/  IMAD.MOV.U32 R3, RZ, RZ, R7 ;  /* 0x000000ffff037224 */ /* 0x000fc600078e0007 */
[----:B0-----:R-:W-:-:S07]  /*00e0*/  LEA R6, R6, R5, 0x18 ;  /* 0x0000000506067211 */ /* 0x001fce00078ec0ff */
.L_x_2:
[----:B------:R-:W-:Y:S02]  /*00f0*/  IMAD R5, R3, 0x4, R6 ;  /* 0x0000000403057824 */ /* 0x000fe400078e0206 */
[----:B-1----:R-:W-:-:S03]  /*0100*/  IMAD.IADD R3, R8, 0x1, R3 ;  /* 0x0000000108037824 */ /* 0x002fc600078e0203 */
[----:B------:R0:W-:Y:S02]  /*0110*/  STS [R5], RZ ;  /* 0x000000ff05007388 */ /* 0x0001e40000000800 */
[----:B------:R-:W-:-:S13]  /*0120*/  ISETP.GE.AND P0, PT, R3, R2, PT ;  /* 0x000000020300720c */ /* 0x000fda0003f06270 */
[----:B0-----:R-:W-:Y:S05]  /*0130*/  @!P0 BRA `(.L_x_2) ;  /* 0xfffffffc00ec8947 */ /* 0x001fea000383ffff */
.L_x_1:
[----:B------:R-:W-:Y:S05]  /*0140*/  BSYNC.RECONVERGENT B0 ;  /* 0x0000000000007941 */ /* 0x000fea0003800200 */
.L_x_0:
[----:B------:R-:W0:Y:S01]  /*0150*/  S2UR UR4, SR_CTAID.X ;  /* 0x00000000000479c3 */ /* 0x000e220000002500 */
[----:B------:R-:W1:Y:S01]  /*0160*/  LDCU UR5, c[0x0][0x390] ;  /* 0x00007200ff0577ac */ /* 0x000e620008000800 */
[----:B------:R-:W-:Y:S01]  /*0170*/  BSSY.RECONVERGENT B1, `(.L_x_3) ;  /* 0x0000093000017945 */ /* 0x000fe20003800200 */
[----:B------:R-:W2:Y:S05]  /*0180*/  LDCU.64 UR6, c[0x0][0x358] ;  /* 0x00006b00ff0677ac */ /* 0x000eaa0008000a00 */
[----:B------:R-:W0:Y:S01]  /*0190*/  LDC R5, c[0x0][0x360] ;  /* 0x0000d800ff057b82 */ /* 0x000e220000000800 */
[----:B------:R-:W3:Y:S01]  /*01a0*/  LDCU.64 UR8, c[0x0][0x380] ;  /* 0x00007000ff0877ac */ /* 0x000ee20008000a00 */
[----:B0-----:R-:W-:-:S05]  /*01b0*/  IMAD R2, R5, UR4, R7 ;  /* 0x0000000405027c24 */ /* 0x001fca000f8e0207 */
[----:B------:R-:W-:Y:S01]  /*01c0*/  SHF.L.U32 R6, R2, 0x6, RZ ;  /* 0x0000000602067819 */ /* 0x000fe200000006ff */
[----:B------:R-:W-:Y:S03]  /*01d0*/  BAR.SYNC.DEFER_BLOCKING 0x0 ;  /* 0x0000000000007b1d */ /* 0x000fe60000010000 */
[----:B-1----:R-:W-:-:S13]  /*01e0*/  ISETP.GE.U32.AND P0, PT, R6, UR5, PT ;  /* 0x0000000506007c0c */ /* 0x002fda000bf06070 */
[----:B--23--:R-:W-:Y:S05]  /*01f0*/  @P0 BRA `(.L_x_4) ;  /* 0x0000000800280947 */ /* 0x00cfea0003800000 */
[----:B------:R-:W0:Y:S01]  /*0200*/  LDCU UR4, c[0x0][0x370] ;  /* 0x00006e00ff0477ac */ /* 0x000e220008000800 */
[----:B------:R-:W-:-:S05]  /*0210*/  LOP3.LUT R3, R7, 0x1f, RZ, 0xc0, !PT ;  /* 0x0000001f07037812 */ /* 0x000fca00078ec0ff */
[----:B------:R-:W-:Y:S02]  /*0220*/  IMAD R8, R4, R3, -R9 ;  /* 0x0000000304087224 */ /* 0x000fe400078e0a09 */
[----:B0-----:R-:W-:-:S07]  /*0230*/  IMAD R9, R5, UR4, RZ ;  /* 0x0000000405097c24 */ /* 0x001fce000f8e02ff */
.L_x_24:
[----:B0-----:R-:W0:Y:S01]  /*0240*/  LDC R11, c[0x0][0x390] ;  /* 0x0000e400ff0b7b82 */ /* 0x001e220000000800 */
[----:B------:R-:W-:Y:S01]  /*0250*/  BSSY.RECONVERGENT B0, `(.L_x_5) ;  /* 0x0000081000007945 */ /* 0x000fe20003800200 */
[----:B------:R-:W-:-:S06]  /*0260*/  IMAD.MOV.U32 R13, RZ, RZ, RZ ;  /* 0x000000ffff0d7224 */ /* 0x000fcc00078e00ff */
[----:B-1----:R-:W1:Y:S08]  /*0270*/  LDC R10, c[0x0][0x398] ;  /* 0x0000e600ff0a7b82 */ /* 0x002e700000000800 */
[----:B--2---:R-:W2:Y:S02]  /*0280*/  LDC R12, c[0x0][0x394] ;  /* 0x0000e500ff0c7b82 */ /* 0x004ea40000000800 */
.L_x_23:
[----:B0-----:R-:W-:-:S05]  /*0290*/  IMAD.IADD R14, R13, 0x1, R6 ;  /* 0x000000010d0e7824 */ /* 0x001fca00078e0206 */
[----:B0-----:R-:W-:-:S13]  /*02a0*/  ISETP.GE.U32.AND P0, PT, R14, R11, PT ;  /* 0x0000000b0e00720c */ /* 0x001fda0003f06070 */
[----:B-1----:R-:W-:Y:S05]  /*02b0*/  @P0 BRA `(.L_x_6) ;  /* 0x0000000400e80947 */ /* 0x002fea0003800000 */
[----:B------:R-:W-:-:S05]  /*02c0*/  IADD3 R2, P0, PT, R14, UR8, RZ ;  /* 0x000000080e027c10 */ /* 0x000fca000ff1e0ff */
[----:B------:R-:W-:-:S05]  /*02d0*/  IMAD.X R3, RZ, RZ, UR9, P0 ;  /* 0x00000009ff037e24 */ /* 0x000fca00080e06ff */
[----:B------:R-:W1:Y:S01]  /*02e0*/  LDG.E.U8 R15, desc[UR6][R2.64] ;  /* 0x00000006020f7981 */ /* 0x000e62000c1e1100 */
[----:B------:R-:W-:Y:S01]  /*02f0*/  VIADD R16, R14, 0x1 ;  /* 0x000000010e107836 */ /* 0x000fe20000000000 */
[----:B------:R-:W-:Y:S04]  /*0300*/  BSSY.RECONVERGENT B2, `(.L_x_7) ;  /* 0x000000b000027945 */ /* 0x000fe80003800200 */
[----:B------:R-:W-:Y:S02]  /*0310*/  ISETP.GE.U32.AND P1, PT, R16, R11, PT ;  /* 0x0000000b1000720c */ /* 0x000fe40003f26070 */
[----:B-1----:R-:W-:-:S04]  /*0320*/  ISETP.GT.AND P0, PT, R15, R10, PT ;  /* 0x0000000a0f00720c */ /* 0x002fc80003f04270 */
[----:B--2---:R-:W-:-:S13]  /*0330*/  ISETP.LT.OR P0, PT, R15, R12, P0 ;  /* 0x0000000c0f00720c */ /* 0x004fda0000701670 */
[----:B------:R-:W-:Y:S05]  /*0340*/  @P0 BRA `(.L_x_8) ;  /* 0x0000000000180947 */ /* 0x000fea0003800000 */
[----:B------:R-:W0:Y:S01]  /*0350*/  S2UR UR5, SR_CgaCtaId ;  /* 0x00000000000579c3 */ /* 0x000e220000008800 */
[----:B------:R-:W-:Y:S01]  /*0360*/  UMOV UR4, 0x400 ;  /* 0x0000040000047882 */ /* 0x000fe20000000000 */
[----:B------:R-:W-:Y:S01]  /*0370*/  IADD3 R15, PT, PT, R8, R15, RZ ;  /* 0x0000000f080f7210 */ /* 0x000fe20007ffe0ff */
[----:B0-----:R-:W-:-:S06]  /*0380*/  ULEA UR4, UR5, UR4, 0x18 ;  /* 0x0000000405047291 */ /* 0x001fcc000f8ec0ff */
[----:B------:R-:W-:-:S05]  /*0390*/  LEA R15, R15, UR4, 0x2 ;  /* 0x000000040f0f7c11 */ /* 0x000fca000f8e10ff */
[----:B------:R0:W-:Y:S02]  /*03a0*/  ATOMS.POPC.INC.32 RZ, [R15+URZ] ;  /* 0x000000000fff7f8c */ /* 0x0001e4000d8000ff */
.L_x_8:
[----:B------:R-:W-:Y:S05]  /*03b0*/  BSYNC.RECONVERGENT B2 ;  /* 0x0000000000027941 */ /* 0x000fea0003800200 */
.L_x_7:
[----:B------:R-:W-:Y:S05]  /*03c0*/  @P1 BRA `(.L_x_6) ;  /* 0x0000000400a41947 */ /* 0x000fea0003800000 */
[----:B0-----:R-:W2:Y:S01]  /*03d0*/  LDG.E.U8 R15, desc[UR6][R2.64+0x1] ;  /* 0x00000106020f7981 */ /* 0x001ea2000c1e1100 */
[----:B------:R-:W-:Y:S01]  /*03e0*/  VIADD R16, R14, 0x2 ;  /* 0x000000020e107836 */ /* 0x000fe20000000000 */
[----:B------:R-:W-:Y:S04]  /*03f0*/  BSSY.RECONVERGENT B2, `(.L_x_9) ;  /* 0x000000b000027945 */ /* 0x000fe80003800200 */
[----:B------:R-:W-:Y:S02]  /*0400*/  ISETP.GE.U32.AND P1, PT, R16, R11, PT ;  /* 0x0000000b1000720c */ /* 0x000fe40003f26070 */
[----:B--2---:R-:W-:-:S04]  /*0410*/  ISETP.GT.AND P0, PT, R15, R10, PT ;  /* 0x0000000a0f00720c */ /* 0x004fc80003f04270 */
[----:B------:R-:W-:-:S13]  /*0420*/  ISETP.LT.OR P0, PT, R15, R12, P0 ;  /* 0x0000000c0f00720c */ /* 0x000fda0000701670 */
[----:B------:R-:W-:Y:S05]  /*0430*/  @P0 BRA `(.L_x_10) ;  /* 0x0000000000180947 */ /* 0x000fea0003800000 */
[----:B------:R-:W0:Y:S01]  /*0440*/  S2UR UR5, SR_CgaCtaId ;  /* 0x00000000000579c3 */ /* 0x000e220000008800 */
[----:B------:R-:W-:Y:S01]  /*0450*/  UMOV UR4, 0x400 ;  /* 0x0000040000047882 */ /* 0x000fe20000000000 */
[----:B------:R-:W-:Y:S01]  /*0460*/  IMAD.IADD R15, R8, 0x1, R15 ;  /* 0x00000001080f7824 */ /* 0x000fe200078e020f */
[----:B0-----:R-:W-:-:S06]  /*0470*/  ULEA UR4, UR5, UR4, 0x18 ;  /* 0x0000000405047291 */ /* 0x001fcc000f8ec0ff */
[----:B------:R-:W-:-:S05]  /*0480*/  LEA R15, R15, UR4, 0x2 ;  /* 0x000000040f0f7c11 */ /* 0x000fca000f8e10ff */
[----:B------:R0:W-:Y:S02]  /*0490*/  ATOMS.POPC.INC.32 RZ, [R15+URZ] ;  /* 0x000000000fff7f8c */ /* 0x0001e4000d8000ff */
.L_x_10:
[----:B------:R-:W-:Y:S05]  /*04a0*/  BSYNC.RECONVERGENT B2 ;  /* 0x0000000000027941 */ /* 0x000fea0003800200 */
.L_x_9:
        /* <DEDUP_REMOVED lines=14> */
.L_x_12:
[----:B------:R-:W-:Y:S05]  /*0590*/  BSYNC.RECONVERGENT B2 ;  /* 0x0000000000027941 */ /* 0x000fea0003800200 */
.L_x_11:
[----:B------:R-:W-:Y:S05]  /*05a0*/  @P1 BRA `(.L_x_6) ;  /* 0x00000004002c1947 */ /* 0x000fea0003800000 */
[----:B0-----:R-:W2:Y:S01]  /*05b0*/  LDG.E.U8 R15, desc[UR6][R2.64+0x3] ;  /* 0x00000306020f7981 */ /* 0x001ea2000c1e1100 */
[----:B------:R-:W-:Y:S01]  /*05c0*/  IADD3 R16, PT, PT, R14, 0x4, RZ ;  /* 0x000000040e107810 */ /* 0x000fe20007ffe0ff */
[----:B------:R-:W-:Y:S03]  /*05d0*/  BSSY.RECONVERGENT B2, `(.L_x_13) ;  /* 0x000000b000027945 */ /* 0x000fe60003800200 */
        /* <DEDUP_REMOVED lines=10> */
.L_x_14:
[----:B------:R-:W-:Y:S05]  /*0680*/  BSYNC.RECONVERGENT B2 ;  /* 0x0000000000027941 */ /* 0x000fea0003800200 */
.L_x_13:
        /* <DEDUP_REMOVED lines=14> */
.L_x_16:
[----:B------:R-:W-:Y:S05]  /*0770*/  BSYNC.RECONVERGENT B2 ;  /* 0x0000000000027941 */ /* 0x000fea0003800200 */
.L_x_15:
        /* <DEDUP_REMOVED lines=10> */
[----:B------:R-:W-:Y:S01]  /*0820*/  IADD3 R15, PT, PT, R8, R15, RZ ;  /* 0x0000000f080f7210 */ /* 0x000fe20007ffe0ff */
[----:B0-----:R-:W-:-:S06]  /*0830*/  ULEA UR4, UR5, UR4, 0x18 ;  /* 0x0000000405047291 */ /* 0x001fcc000f8ec0ff */
[----:B------:R-:W-:-:S05]  /*0840*/  LEA R15, R15, UR4, 0x2 ;  /* 0x000000040f0f7c11 */ /* 0x000fca000f8e10ff */
[----:B------:R0:W-:Y:S02]  /*0850*/  ATOMS.POPC.INC.32 RZ, [R15+URZ] ;  /* 0x000000000fff7f8c */ /* 0x0001e4000d8000ff */
.L_x_18:
[----:B------:R-:W-:Y:S05]  /*0860*/  BSYNC.RECONVERGENT B2 ;  /* 0x0000000000027941 */ /* 0x000fea0003800200 */
.L_x_17:
        /* <DEDUP_REMOVED lines=14> */
.L_x_20:
[----:B------:R-:W-:Y:S05]  /*0950*/  BSYNC.RECONVERGENT B2 ;  /* 0x0000000000027941 */ /* 0x000fea0003800200 */
.L_x_19:
[----:B------:R-:W-:Y:S05]  /*0960*/  @P1 BRA `(.L_x_6) ;  /* 0x00000000003c1947 */ /* 0x000fea0003800000 */
[----:B------:R-:W2:Y:S01]  /*0970*/  LDG.E.U8 R3, desc[UR6][R2.64+0x7] ;  /* 0x0000070602037981 */ /* 0x000ea2000c1e1100 */
[----:B------:R-:W-:Y:S01]  /*0980*/  BSSY.RECONVERGENT B2, `(.L_x_21) ;  /* 0x000000a000027945 */ /* 0x000fe20003800200 */
[----:B--2---:R-:W-:-:S04]  /*0990*/  ISETP.GT.AND P0, PT, R3, R10, PT ;  /* 0x0000000a0300720c */ /* 0x004fc80003f04270 */
[----:B------:R-:W-:-:S13]  /*09a0*/  ISETP.LT.OR P0, PT, R3, R12, P0 ;  /* 0x0000000c0300720c */ /* 0x000fda0000701670 */
[----:B------:R-:W-:Y:S05]  /*09b0*/  @P0 BRA `(.L_x_22) ;  /* 0x0000000000180947 */ /* 0x000fea0003800000 */
[----:B------:R-:W1:Y:S01]  /*09c0*/  S2UR UR5, SR_CgaCtaId ;  /* 0x00000000000579c3 */ /* 0x000e620000008800 */
[----:B------:R-:W-:Y:S01]  /*09d0*/  UMOV UR4, 0x400 ;  /* 0x0000040000047882 */ /* 0x000fe20000000000 */
[----:B------:R-:W-:Y:S01]  /*09e0*/  IMAD.IADD R2, R8, 0x1, R3 ;  /* 0x0000000108027824 */ /* 0x000fe200078e0203 */
[----:B-1----:R-:W-:-:S06]  /*09f0*/  ULEA UR4, UR5, UR4, 0x18 ;  /* 0x0000000405047291 */ /* 0x002fcc000f8ec0ff */
[----:B------:R-:W-:-:S05]  /*0a00*/  LEA R2, R2, UR4, 0x2 ;  /* 0x0000000402027c11 */ /* 0x000fca000f8e10ff */
[----:B------:R1:W-:Y:S02]  /*0a10*/  ATOMS.POPC.INC.32 RZ, [R2+URZ] ;  /* 0x0000000002ff7f8c */ /* 0x0003e4000d8000ff */
.L_x_22:
[----:B------:R-:W-:Y:S05]  /*0a20*/  BSYNC.RECONVERGENT B2 ;  /* 0x0000000000027941 */ /* 0x000fea0003800200 */
.L_x_21:
[----:B------:R-:W-:-:S05]  /*0a30*/  VIADD R13, R13, 0x8 ;  /* 0x000000080d0d7836 */ /* 0x000fca0000000000 */
[----:B------:R-:W-:-:S13]  /*0a40*/  ISETP.NE.AND P0, PT, R13, 0x40, PT ;  /* 0x000000400d00780c */ /* 0x000fda0003f05270 */
[----:B------:R-:W-:Y:S05]  /*0a50*/  @P0 BRA `(.L_x_23) ;  /* 0xfffffff8000c0947 */ /* 0x000fea000383ffff */
.L_x_6:
[----:B------:R-:W-:Y:S05]  /*0a60*/  BSYNC.RECONVERGENT B0 ;  /* 0x0000000000007941 */ /* 0x000fea0003800200 */
.L_x_5:
[----:B------:R-:W-:-:S04]  /*0a70*/  LEA R6, R9, R6, 0x6 ;  /* 0x0000000609067211 */ /* 0x000fc800078e30ff */
[----:B------:R-:W-:-:S13]  /*0a80*/  ISETP.GE.U32.AND P0, PT, R6, R11, PT ;  /* 0x0000000b0600720c */ /* 0x000fda0003f06070 */
[----:B------:R-:W-:Y:S05]  /*0a90*/  @!P0 BRA `(.L_x_24) ;  /* 0xfffffff400e88947 */ /* 0x000fea000383ffff */
.L_x_4:
[----:B------:R-:W-:Y:S05]  /*0aa0*/  BSYNC.RECONVERGENT B1 ;  /* 0x0000000000017941 */ /* 0x000fea0003800200 */
.L_x_3:
[----:B------:R-:W-:Y:S01]  /*0ab0*/  BAR.SYNC.DEFER_BLOCKING 0x0 ;  /* 0x0000000000007b1d */ /* 0x000fe20000010000 */
[----:B------:R-:W-:-:S13]  /*0ac0*/  ISETP.GT.AND P0, PT, R7, R0, PT ;  /* 0x000000000700720c */ /* 0x000fda0003f04270 */
[----:B------:R-:W-:Y:S05]  /*0ad0*/  @P0 EXIT ;  /* 0x000000000000094d */ /* 0x000fea0003800000 */
[----:B------:R-:W3:Y:S01]  /*0ae0*/  S2UR UR5, SR_CgaCtaId ;  /* 0x00000000000579c3 */ /* 0x000ee20000008800 */
[----:B------:R-:W-:-:S07]  /*0af0*/  UMOV UR4, 0x400 ;  /* 0x0000040000047882 */ /* 0x000fce0000000000 */
[----:B-1----:R-:W1:Y:S01]  /*0b00*/  LDC.64 R2, c[0x0][0x388] ;  /* 0x0000e200ff027b82 */ /* 0x002e620000000a00 */
[----:B---3--:R-:W-:-:S12]  /*0b10*/  ULEA UR4, UR5, UR4, 0x18 ;  /* 0x0000000405047291 */ /* 0x008fd8000f8ec0ff */
.L_x_25:
[----:B---3--:R-:W-:-:S05]  /*0b20*/  LEA R9, R7, UR4, 0x2 ;  /* 0x0000000407097c11 */ /* 0x008fca000f8e10ff */
[--C-:B------:R-:W-:Y:S01]  /*0b30*/  IMAD R13, R4, 0x8, R9.reuse ;  /* 0x00000008040d7824 */ /* 0x100fe200078e0209 */
[----:B------:R3:W-:Y:S01]  /*0b40*/  LDS R8, [R9] ;  /* 0x0000000009087984 */ /* 0x0007e20000000800 */
[----:B------:R-:W-:Y:S02]  /*0b50*/  IMAD R11, R0, 0x4, R9 ;  /* 0x00000004000b7824 */ /* 0x000fe400078e0209 */
[----:B0-----:R-:W-:Y:S02]  /*0b60*/  IMAD R15, R4, 0x4, R13 ;  /* 0x00000004040f7824 */ /* 0x001fe400078e020d */
[----:B------:R-:W-:Y:S02]  /*0b70*/  IMAD R14, R0, 0x8, R9 ;  /* 0x00000008000e7824 */ /* 0x000fe400078e0209 */
[----:B------:R-:W-:Y:S01]  /*0b80*/  IMAD R17, R4, 0x4, R15 ;  /* 0x0000000404117824 */ /* 0x000fe200078e020f */
[C---:B------:R-:W-:Y:S01]  /*0b90*/  LEA R6, R0.reuse, R15, 0x2 ;  /* 0x0000000f00067211 */ /* 0x040fe200078e10ff */
[C---:B------:R-:W-:Y:S01]  /*0ba0*/  IMAD R16, R0.reuse, 0x4, R13 ;  /* 0x0000000400107824 */ /* 0x040fe200078e020d */
[----:B------:R-:W-:Y:S01]  /*0bb0*/  LDS R11, [R11+0x4] ;  /* 0x000004000b0b7984 */ /* 0x000fe20000000800 */
[----:B--2---:R-:W-:Y:S01]  /*0bc0*/  IMAD R12, R0, 0x4, R17 ;  /* 0x00000004000c7824 */ /* 0x004fe200078e0211 */
[----:B------:R-:W-:-:S02]  /*0bd0*/  LEA R19, R4, R17, 0x2 ;  /* 0x0000001104137211 */ /* 0x000fc400078e10ff */
[----:B------:R-:W0:Y:S03]  /*0be0*/  LDS R14, [R14+0x8] ;  /* 0x000008000e0e7984 */ /* 0x000e260000000800 */
[--C-:B------:R-:W-:Y:S01]  /*0bf0*/  IMAD R21, R4, 0x4, R19.reuse ;  /* 0x0000000404157824 */ /* 0x100fe200078e0213 */
[----:B------:R-:W-:Y:S01]  /*0c00*/  LDS R16, [R16+0x4] ;  /* 0x0000040010107984 */ /* 0x000fe20000000800 */
[----:B------:R-:W-:Y:S02]  /*0c10*/  IMAD R23, R0, 0x4, R19 ;  /* 0x0000000400177824 */ /* 0x000fe400078e0213 */
[----:B------:R-:W-:Y:S01]  /*0c20*/  IMAD R13, R4, 0x4, R21 ;  /* 0x00000004040d7824 */ /* 0x000fe200078e0215 */
[----:B------:R2:W4:Y:S01]  /*0c30*/  LDS R17, [R6+0x4] ;  /* 0x0000040006117984 */ /* 0x0005220000000800 */
[----:B------:R-:W-:Y:S02]  /*0c40*/  LEA R18, R0, R21, 0x2 ;  /* 0x0000001500127211 */ /* 0x000fe400078e10ff */
[--C-:B------:R-:W-:Y:S01]  /*0c50*/  IMAD R15, R4, 0x4, R13.reuse ;  /* 0x00000004040f7824 */ /* 0x100fe200078e020d */
[----:B------:R-:W-:Y:S01]  /*0c60*/  LDS R12, [R12+0x4] ;  /* 0x000004000c0c7984 */ /* 0x000fe20000000800 */
[----:B------:R-:W-:-:S02]  /*0c70*/  IMAD R25, R0, 0x4, R13 ;  /* 0x0000000400197824 */ /* 0x000fc400078e020d */
[--C-:B---3--:R-:W-:Y:S01]  /*0c80*/  IMAD R9, R4, 0x4, R15.reuse ;  /* 0x0000000404097824 */ /* 0x108fe200078e020f */
[----:B------:R-:W3:Y:S01]  /*0c90*/  LDS R23, [R23+0x4] ;  /* 0x0000040017177984 */ /* 0x000ee20000000800 */
[----:B------:R-:W-:Y:S02]  /*0ca0*/  IMAD R21, R0, 0x4, R15 ;  /* 0x0000000400157824 */ /* 0x000fe400078e020f */
[--C-:B------:R-:W-:Y:S01]  /*0cb0*/  IMAD R13, R4, 0x4, R9.reuse ;  /* 0x00000004040d7824 */ /* 0x100fe200078e0209 */
[----:B------:R-:W-:Y:S01]  /*0cc0*/  LDS R18, [R18+0x4] ;  /* 0x0000040012127984 */ /* 0x000fe20000000800 */
[C---:B------:R-:W-:Y:S02]  /*0cd0*/  IMAD R10, R0.reuse, 0x4, R9 ;  /* 0x00000004000a7824 */ /* 0x040fe400078e0209 */
[----:B--2---:R-:W-:Y:S01]  /*0ce0*/  IMAD R6, R0, 0x4, R13 ;  /* 0x0000000400067824 */ /* 0x004fe200078e020d */
[----:B------:R-:W2:Y:S01]  /*0cf0*/  LDS R25, [R25+0x4] ;  /* 0x0000040019197984 */ /* 0x000ea20000000800 */
[----:B------:R-:W-:-:S03]  /*0d00*/  LEA R9, R4, R13, 0x2 ;  /* 0x0000000d04097211 */ /* 0x000fc600078e10ff */
[----:B------:R-:W-:Y:S02]  /*0d10*/  LDS R21, [R21+0x4] ;  /* 0x0000040015157984 */ /* 0x000fe40000000800 */
[--C-:B------:R-:W-:Y:S02]  /*0d20*/  IMAD R19, R0, 0x4, R9.reuse ;  /* 0x0000000400137824 */ /* 0x100fe400078e0209 */
[----:B------:R-:W5:Y:S01]  /*0d30*/  LDS R10, [R10+0x4] ;  /* 0x000004000a0a7984 */ /* 0x000f620000000800 */
[----:B------:R-:W-:-:S03]  /*0d40*/  IMAD R13, R4, 0x4, R9 ;  /* 0x00000004040d7824 */ /* 0x000fc600078e0209 */
[----:B------:R-:W-:Y:S01]  /*0d50*/  LDS R6, [R6+0x4] ;  /* 0x0000040006067984 */ /* 0x000fe20000000800 */
[--C-:B------:R-:W-:Y:S02]  /*0d60*/  IMAD R15, R4, 0x4, R13.reuse ;  /* 0x00000004040f7824 */ /* 0x100fe400078e020d */
[----:B------:R-:W-:Y:S01]  /*0d70*/  IMAD R13, R0, 0x4, R13 ;  /* 0x00000004000d7824 */ /* 0x000fe200078e020d */
[----:B------:R-:W1:Y:S01]  /*0d80*/  LDS R19, [R19+0x4] ;  /* 0x0000040013137984 */ /* 0x000e620000000800 */
[----:B0-----:R-:W-:Y:S01]  /*0d90*/  IADD3 R8, PT, PT, R14, R11, R8 ;  /* 0x0000000b0e087210 */ /* 0x001fe20007ffe008 */
[----:B------:R-:W-:Y:S01]  /*0da0*/  IMAD R14, R0, 0x4, R15 ;  /* 0x00000004000e7824 */ /* 0x000fe200078e020f */
[----:B------:R-:W-:-:S05]  /*0db0*/  LEA R9, R4, R15, 0x2 ;  /* 0x0000000f04097211 */ /* 0x000fca00078e10ff */
[----:B------:R-:W-:Y:S01]  /*0dc0*/  IMAD R11, R4, 0x4, R9 ;  /* 0x00000004040b7824 */ /* 0x000fe200078e0209 */
[----:B----4-:R-:W-:-:S03]  /*0dd0*/  IADD3 R8, PT, PT, R17, R16, R8 ;  /* 0x0000001011087210 */ /* 0x010fc60007ffe008 */
[--C-:B------:R-:W-:Y:S02]  /*0de0*/  IMAD R17, R4, 0x4, R11.reuse ;  /* 0x0000000404117824 */ /* 0x100fe400078e020b */
[----:B------:R-:W-:Y:S01]  /*0df0*/  IMAD R11, R0, 0x4, R11 ;  /* 0x00000004000b7824 */ /* 0x000fe200078e020b */
[----:B---3--:R-:W-:Y:S01]  /*0e00*/  IADD3 R8, PT, PT, R23, R12, R8 ;  /* 0x0000000c17087210 */ /* 0x008fe20007ffe008 */
[--C-:B------:R-:W-:Y:S02]  /*0e10*/  IMAD R23, R4, 0x4, R17.reuse ;  /* 0x0000000404177824 */ /* 0x100fe400078e0211 */
[C---:B------:R-:W-:Y:S02]  /*0e20*/  IMAD R12, R0.reuse, 0x4, R17 ;  /* 0x00000004000c7824 */ /* 0x040fe400078e0211 */
[----:B------:R-:W-:Y:S01]  /*0e30*/  LDS R11, [R11+0x4] ;  /* 0x000004000b0b7984 */ /* 0x000fe20000000800 */
[--C-:B------:R-:W-:Y:S01]  /*0e40*/  IMAD R16, R0, 0x4, R23.reuse ;  /* 0x0000000400107824 */ /* 0x100fe200078e0217 */
[----:B--2---:R-:W-:Y:S01]  /*0e50*/  IADD3 R8, PT, PT, R25, R18, R8 ;  /* 0x0000001219087210 */ /* 0x004fe20007ffe008 */
[----:B------:R-:W-:Y:S01]  /*0e60*/  IMAD R25, R4, 0x4, R23 ;  /* 0x0000000404197824 */ /* 0x000fe200078e0217 */
[----:B------:R-:W-:Y:S04]  /*0e70*/  LDS R12, [R12+0x4] ;  /* 0x000004000c0c7984 */ /* 0x000fe80000000800 */
[----:B------:R-:W-:-:S02]  /*0e80*/  LEA R20, R0, R25, 0x2 ;  /* 0x0000001900147211 */ /* 0x000fc400078e10ff */
[----:B-----5:R-:W-:Y:S01]  /*0e90*/  IADD3 R8, PT, PT, R10, R21, R8 ;  /* 0x000000150a087210 */ /* 0x020fe20007ffe008 */
[----:B------:R-:W-:Y:S01]  /*0ea0*/  IMAD R10, R0, 0x4, R9 ;  /* 0x00000004000a7824 */ /* 0x000fe200078e0209 */
[C---:B------:R-:W-:Y:S01]  /*0eb0*/  LEA R21, R4.reuse, R25, 0x2 ;  /* 0x0000001904157211 */ /* 0x040fe200078e10ff */
[----:B------:R-:W-:Y:S04]  /*0ec0*/  LDS R9, [R13+0x4] ;  /* 0x000004000d097984 */ /* 0x000fe80000000800 */
[--C-:B------:R-:W-:Y:S01]  /*0ed0*/  IMAD R15, R4, 0x4, R21.reuse ;  /* 0x00000004040f7824 */ /* 0x100fe200078e0215 */
[----:B-1----:R-:W-:Y:S01]  /*0ee0*/  IADD3 R6, PT, PT, R19, R6, R8 ;  /* 0x0000000613067210 */ /* 0x002fe20007ffe008 */
[C---:B------:R-:W-:Y:S01]  /*0ef0*/  IMAD R22, R0.reuse, 0x4, R21 ;  /* 0x0000000400167824 */ /* 0x040fe200078e0215 */
[----:B------:R-:W0:Y:S01]  /*0f00*/  LDS R8, [R14+0x4] ;  /* 0x000004000e087984 */ /* 0x000e220000000800 */
[----:B------:R-:W-:Y:S01]  /*0f10*/  IMAD R24, R0, 0x4, R15 ;  /* 0x0000000400187824 */ /* 0x000fe200078e020f */
[----:B------:R-:W-:-:S02]  /*0f20*/  LEA R19, R4, R15, 0x2 ;  /* 0x0000000f04137211 */ /* 0x000fc400078e10ff */
[----:B------:R-:W1:Y:S02]  /*0f30*/  LDS R10, [R10+0x4] ;  /* 0x000004000a0a7984 */ /* 0x000e640000000800 */
[----:B------:R-:W-:Y:S01]  /*0f40*/  LEA R26, R0, R19, 0x2 ;  /* 0x00000013001a7211 */ /* 0x000fe200078e10ff */
[C---:B------:R-:W-:Y:S01]  /*0f50*/  IMAD R17, R4.reuse, 0x4, R19 ;  /* 0x0000000404117824 */ /* 0x040fe200078e0213 */
[----:B------:R-:W2:Y:S03]  /*0f60*/  LDS R13, [R16+0x4] ;  /* 0x00000400100d7984 */ /* 0x000ea60000000800 */
[--C-:B------:R-:W-:Y:S01]  /*0f70*/  IMAD R23, R4, 0x4, R17.reuse ;  /* 0x0000000404177824 */ /* 0x100fe200078e0211 */
[----:B------:R3:W-:Y:S01]  /*0f80*/  LDS R14, [R20+0x4] ;  /* 0x00000400140e7984 */ /* 0x0007e20000000800 */
[----:B------:R-:W-:Y:S02]  /*0f90*/  IMAD R18, R0, 0x4, R17 ;  /* 0x0000000400127824 */ /* 0x000fe400078e0211 */
[--C-:B------:R-:W-:Y:S01]  /*0fa0*/  IMAD R21, R4, 0x4, R23.reuse ;  /* 0x0000000404157824 */ /* 0x100fe200078e0217 */
[----:B------:R-:W4:Y:S01]  /*0fb0*/  LDS R15, [R22+0x4] ;  /* 0x00000400160f7984 */ /* 0x000f220000000800 */
[----:B------:R-:W-:-:S02]  /*0fc0*/  IMAD R28, R0, 0x4, R23 ;  /* 0x00000004001c7824 */ /* 0x000fc400078e0217 */
[--C-:B------:R-:W-:Y:S01]  /*0fd0*/  IMAD R19, R4, 0x4, R21.reuse ;  /* 0x0000000404137824 */ /* 0x100fe200078e0215 */
[----:B------:R-:W-:Y:S01]  /*0fe0*/  LDS R17, [R24+0x4] ;  /* 0x0000040018117984 */ /* 0x000fe20000000800 */
[----:B---3--:R-:W-:Y:S02]  /*0ff0*/  IMAD R20, R0, 0x4, R21 ;  /* 0x0000000400147824 */ /* 0x008fe400078e0215 */
[--C-:B------:R-:W-:Y:S01]  /*1000*/  IMAD R25, R4, 0x4, R19.reuse ;  /* 0x0000000404197824 */ /* 0x100fe200078e0213 */
[----:B------:R3:W5:Y:S01]  /*1010*/  LDS R16, [R26+0x4] ;  /* 0x000004001a107984 */ /* 0x0007620000000800 */
[C---:B------:R-:W-:Y:S02]  /*1020*/  IMAD R21, R0.reuse, 0x4, R19 ;  /* 0x0000000400157824 */ /* 0x040fe400078e0213 */
[----:B------:R-:W-:Y:S01]  /*1030*/  IMAD R29, R0, 0x4, R25 ;  /* 0x00000004001d7824 */ /* 0x000fe200078e0219 */
[C---:B------:R-:W-:Y:S01]  /*1040*/  LEA R23, R4.reuse, R25, 0x2 ;  /* 0x0000001904177211 */ /* 0x040fe200078e10ff */
[----:B------:R-:W-:Y:S04]  /*1050*/  LDS R18, [R18+0x4] ;  /* 0x0000040012127984 */ /* 0x000fe80000000800 */
[--C-:B------:R-:W-:Y:S01]  /*1060*/  IMAD R27, R4, 0x4, R23.reuse ;  /* 0x00000004041b7824 */ /* 0x100fe200078e0217 */
[----:B------:R1:W5:Y:S01]  /*1070*/  LDS R19, [R28+0x4] ;  /* 0x000004001c137984 */ /* 0x0003620000000800 */
[----:B---3--:R-:W-:-:S02]  /*1080*/  IMAD R26, R0, 0x4, R23 ;  /* 0x00000004001a7824 */ /* 0x008fc400078e0217 */
[----:B------:R-:W-:Y:S01]  /*1090*/  IMAD R24, R0, 0x4, R27 ;  /* 0x0000000400187824 */ /* 0x000fe200078e021b */
[----:B------:R-:W-:Y:S01]  /*10a0*/  LEA R25, R4, R27, 0x2 ;  /* 0x0000001b04197211 */ /* 0x000fe200078e10ff */
[----:B------:R-:W-:Y:S01]  /*10b0*/  LDS R22, [R20+0x4] ;  /* 0x0000040014167984 */ /* 0x000fe20000000800 */
[----:B0-----:R-:W-:Y:S01]  /*10c0*/  IADD3 R6, PT, PT, R8, R9, R6 ;  /* 0x0000000908067210 */ /* 0x001fe20007ffe006 */
[----:B------:R-:W-:Y:S02]  /*10d0*/  IMAD.WIDE R8, R7, 0x4, R2 ;  /* 0x0000000407087825 */ /* 0x000fe400078e0202 */
[----:B------:R-:W0:Y:S01]  /*10e0*/  LDS R21, [R21+0x4] ;  /* 0x0000040015157984 */ /* 0x000e220000000800 */
[----:B-1----:R-:W-:Y:S01]  /*10f0*/  IADD3 R6, PT, PT, R11, R10, R6 ;  /* 0x0000000a0b067210 */ /* 0x002fe20007ffe006 */
[--C-:B------:R-:W-:Y:S02]  /*1100*/  IMAD R27, R4, 0x4, R25.reuse ;  /* 0x00000004041b7824 */ /* 0x100fe400078e0219 */
[----:B------:R-:W-:Y:S01]  /*1110*/  IMAD R28, R0, 0x4, R25 ;  /* 0x00000004001c7824 */ /* 0x000fe200078e0219 */
[----:B------:R-:W-:Y:S01]  /*1120*/  LDS R23, [R29+0x4] ;  /* 0x000004001d177984 */ /* 0x000fe20000000800 */
[----:B--2---:R-:W-:-:S02]  /*1130*/  IADD3 R6, PT, PT, R13, R12, R6 ;  /* 0x0000000c0d067210 */ /* 0x004fc40007ffe006 */
[----:B------:R-:W-:Y:S01]  /*1140*/  LEA R27, R0, R27, 0x2 ;  /* 0x0000001b001b7211 */ /* 0x000fe200078e10ff */
[----:B------:R-:W1:Y:S04]  /*1150*/  LDS R26, [R26+0x4] ;  /* 0x000004001a1a7984 */ /* 0x000e680000000800 */
[----:B------:R-:W-:Y:S01]  /*1160*/  LDS R25, [R24+0x4] ;  /* 0x0000040018197984 */ /* 0x000fe20000000800 */
[----:B----4-:R-:W-:-:S03]  /*1170*/  IADD3 R6, PT, PT, R15, R14, R6 ;  /* 0x0000000e0f067210 */ /* 0x010fc60007ffe006 */
[----:B------:R-:W2:Y:S04]  /*1180*/  LDS R24, [R28+0x4] ;  /* 0x000004001c187984 */ /* 0x000ea80000000800 */
[----:B------:R-:W3:Y:S01]  /*1190*/  LDS R20, [R27+0x4] ;  /* 0x000004001b147984 */ /* 0x000ee20000000800 */
[----:B-----5:R-:W-:Y:S01]  /*11a0*/  IADD3 R6, PT, PT, R16, R17, R6 ;  /* 0x0000001110067210 */ /* 0x020fe20007ffe006 */
[----:B------:R-:W-:-:S03]  /*11b0*/  IMAD.IADD R7, R5, 0x1, R7 ;  /* 0x0000000105077824 */ /* 0x000fc600078e0207 */
[----:B------:R-:W-:Y:S02]  /*11c0*/  IADD3 R6, PT, PT, R19, R18, R6 ;  /* 0x0000001213067210 */ /* 0x000fe40007ffe006 */
[----:B------:R-:W-:Y:S02]  /*11d0*/  ISETP.GT.AND P0, PT, R7, R0, PT ;  /* 0x000000000700720c */ /* 0x000fe40003f04270 */
[----:B0-----:R-:W-:-:S04]  /*11e0*/  IADD3 R6, PT, PT, R21, R22, R6 ;  /* 0x0000001615067210 */ /* 0x001fc80007ffe006 */
[----:B-1----:R-:W-:-:S04]  /*11f0*/  IADD3 R6, PT, PT, R26, R23, R6 ;  /* 0x000000171a067210 */ /* 0x002fc80007ffe006 */
[----:B--2---:R-:W-:-:S05]  /*1200*/  IADD3 R25, PT, PT, R24, R25, R6 ;  /* 0x0000001918197210 */ /* 0x004fca0007ffe006 */
[----:B---3--:R-:W-:-:S05]  /*1210*/  IMAD.IADD R25, R25, 0x1, R20 ;  /* 0x0000000119197824 */ /* 0x008fca00078e0214 */
[----:B------:R3:W-:Y:S01]  /*1220*/  REDG.E.ADD.STRONG.GPU desc[UR6][R8.64], R25 ;  /* 0x000000190800798e */ /* 0x0007e2000c12e106 */
[----:B------:R-:W-:Y:S05]  /*1230*/  @!P0 BRA `(.L_x_25) ;  /* 0xfffffff800388947 */ /* 0x000fea000383ffff */
[----:B------:R-:W-:Y:S05]  /*1240*/  EXIT ;  /* 0x000000000000794d */ /* 0x000fea0003800000 */
.L_x_26:
[----:B------:R-:W-:-:S00]  /*1250*/  BRA `(.L_x_26) ;  /* 0xfffffffc00fc7947 */ /* 0x000fc0000383ffff */
[----:B------:R-:W-:-:S00]  /*1260*/  NOP ;  /* 0x0000000000007918 */ /* 0x000fc00000000000 */
        /* <DEDUP_REMOVED lines=9> */
.L_x_27:


//--------------------- .nv.shared._Z16histogram_kernelPKcPjjii --------------------------
	.section	.nv.shared._Z16histogram_kernelPKcPjjii,"aw",@nobits
	.sectionflags	@""
	.align	16
	.zero		1024


//--------------------- .nv.shared.reserved.0     --------------------------
	.section	.nv.shared.reserved.0,"aw",@nobits
	.weak		__nv_reservedSMEM_offset_0_alias
	.size		__nv_reservedSMEM_offset_0_alias, 0, 64
	.other		__nv_reservedSMEM_offset_0_alias,@"STO_CUDA_RESERVED_SHARED STV_DEFAULT"
__nv_reservedSMEM_offset_0_alias:
	.zero		0
	.zero		64


//--------------------- .nv.constant0._Z16histogram_kernelPKcPjjii --------------------------
	.section	.nv.constant0._Z16histogram_kernelPKcPjjii,"a",@progbits
	.sectionflags	@""
	.align	4
.nv.constant0._Z16histogram_kernelPKcPjjii:
	.zero		924


//--------------------- SYMBOLS --------------------------

	.type		.nv.reservedSmem.offset0,@object
	.size		.nv.reservedSmem.offset0,0x4
	.type		.nv.reservedSmem.cap,@object
	.size		.nv.reservedSmem.cap,0x4
